//
// Generated by NVIDIA NVVM Compiler
//
// Compiler Build ID: CL-36424714
// Cuda compilation tools, release 13.0, V13.0.88
// Based on NVVM 20.0.0
//

.version 9.0
.target sm_100
.address_size 64

	// .globl	_Z15histogramKernelPcPjj

.visible .entry _Z15histogramKernelPcPjj(
	.param .u64 .ptr .align 1 _Z15histogramKernelPcPjj_param_0,
	.param .u64 .ptr .align 1 _Z15histogramKernelPcPjj_param_1,
	.param .u32 _Z15histogramKernelPcPjj_param_2
)
{
	.reg .pred 	%p<3>;
	.reg .b16 	%rs<4>;
	.reg .b32 	%r<7>;
	.reg .b64 	%rd<10>;

	ld.param.u64 	%rd1, [_Z15histogramKernelPcPjj_param_0];
	ld.param.u64 	%rd2, [_Z15histogramKernelPcPjj_param_1];
	ld.param.u32 	%r2, [_Z15histogramKernelPcPjj_param_2];
	mov.u32 	%r3, %ctaid.x;
	mov.u32 	%r4, %ntid.x;
	mov.u32 	%r5, %tid.x;
	mad.lo.s32 	%r1, %r3, %r4, %r5;
	setp.ge.u32 	%p1, %r1, %r2;
	@%p1 bra 	$L__BB0_3;
	cvta.to.global.u64 	%rd3, %rd1;
	cvt.s64.s32 	%rd4, %r1;
	add.s64 	%rd5, %rd3, %rd4;
	ld.global.u8 	%rs2, [%rd5];
	add.s16 	%rs1, %rs2, -97;
	and.b16  	%rs3, %rs1, 255;
	setp.gt.u16 	%p2, %rs3, 25;
	@%p2 bra 	$L__BB0_3;
	cvt.u64.u16 	%rd6, %rs1;
	and.b64  	%rd7, %rd6, 252;
	cvta.to.global.u64 	%rd8, %rd2;
	add.s64 	%rd9, %rd8, %rd7;
	atom.global.add.u32 	%r6, [%rd9], 1;
$L__BB0_3:
	ret;

}
	// .globl	_Z22histogramKernelPrivatePcPjj
.visible .entry _Z22histogramKernelPrivatePcPjj(
	.param .u64 .ptr .align 1 _Z22histogramKernelPrivatePcPjj_param_0,
	.param .u64 .ptr .align 1 _Z22histogramKernelPrivatePcPjj_param_1,
	.param .u32 _Z22histogramKernelPrivatePcPjj_param_2
)
{
	.reg .pred 	%p<7>;
	.reg .b16 	%rs<6>;
	.reg .b32 	%r<18>;
	.reg .b64 	%rd<17>;

	ld.param.u64 	%rd6, [_Z22histogramKernelPrivatePcPjj_param_0];
	ld.param.u64 	%rd7, [_Z22histogramKernelPrivatePcPjj_param_1];
	ld.param.u32 	%r11, [_Z22histogramKernelPrivatePcPjj_param_2];
	cvta.to.global.u64 	%rd1, %rd7;
	mov.u32 	%r1, %ctaid.x;
	mov.u32 	%r2, %ntid.x;
	mov.u32 	%r17, %tid.x;
	mad.lo.s32 	%r4, %r1, %r2, %r17;
	setp.ge.u32 	%p1, %r4, %r11;
	@%p1 bra 	$L__BB1_3;
	cvta.to.global.u64 	%rd8, %rd6;
	cvt.u64.u32 	%rd9, %r4;
	add.s64 	%rd10, %rd8, %rd9;
	ld.global.u8 	%rs2, [%rd10];
	add.s16 	%rs1, %rs2, -97;
	and.b16  	%rs3, %rs1, 255;
	setp.gt.u16 	%p2, %rs3, 25;
	@%p2 bra 	$L__BB1_3;
	and.b16  	%rs4, %rs1, 252;
	shr.u16 	%rs5, %rs4, 2;
	cvt.u32.u16 	%r12, %rs5;
	mad.lo.s32 	%r13, %r1, 7, %r12;
	mul.wide.u32 	%rd11, %r13, 4;
	add.s64 	%rd12, %rd1, %rd11;
	atom.global.add.u32 	%r14, [%rd12], 1;
$L__BB1_3:
	setp.eq.s32 	%p3, %r1, 0;
	@%p3 bra 	$L__BB1_9;
	bar.sync 	0;
	setp.gt.u32 	%p4, %r17, 6;
	@%p4 bra 	$L__BB1_9;
	mul.wide.u32 	%rd13, %r17, 4;
	add.s64 	%rd16, %rd1, %rd13;
	mul.wide.u32 	%rd3, %r2, 4;
	mad.lo.s32 	%r16, %r1, 7, %r17;
$L__BB1_6:
	mul.wide.u32 	%rd14, %r16, 4;
	add.s64 	%rd15, %rd1, %rd14;
	ld.global.u32 	%r8, [%rd15];
	setp.eq.s32 	%p5, %r8, 0;
	@%p5 bra 	$L__BB1_8;
	atom.global.add.u32 	%r15, [%rd16], %r8;
$L__BB1_8:
	add.s32 	%r17, %r17, %r2;
	add.s64 	%rd16, %rd16, %rd3;
	add.s32 	%r16, %r16, %r2;
	setp.lt.u32 	%p6, %r17, 7;
	@%p6 bra 	$L__BB1_6;
$L__BB1_9:
	ret;

}


// ===== COMPILED SASS (sm_100) =====

	.target	sm_100

	.elftype	@"ET_EXEC"


//--------------------- .note.nv.tkinfo           --------------------------
	.section	.note.nv.tkinfo,"",@"SHT_NOTE"
	.sectionflags	@"SHF_NOTE_NV_TKINFO"
	.tkinfo
        /*0018*/ 	.word	0x00000002
        /*0030*/ 	.string	""
        /*0030*/ 	.string	"ptxas"
        /*0030*/ 	.string	"Cuda compilation tools, release 13.0, V13.0.88"
        /*0030*/ 	.string	"Build cuda_13.0.r13.0/compiler.36424714_0"
        /*0030*/ 	.string	"-arch sm_100 -m 64 "



//--------------------- .note.nv.cuinfo           --------------------------
	.section	.note.nv.cuinfo,"",@"SHT_NOTE"
	.sectionflags	@"SHF_NOTE_NV_CUINFO"
        /*0018*/ 	.short	0x0002
        /*001a*/ 	.short	0x0064
        /*001c*/ 	.short	0x0082
	.zero		2


//--------------------- .nv.info                  --------------------------
	.section	.nv.info,"",@"SHT_CUDA_INFO"
	.align	4


	//----- nvinfo : EIATTR_REGCOUNT
	.align		4
        /*0000*/ 	.byte	0x04, 0x2f
        /*0002*/ 	.short	(.L_1 - .L_0)
	.align		4
.L_0:
        /*0004*/ 	.word	index@(_Z15histogramKernelPcPjj)
        /*0008*/ 	.word	0x00000008


	//----- nvinfo : EIATTR_FRAME_SIZE
	.align		4
.L_1:
        /*000c*/ 	.byte	0x04, 0x11
        /*000e*/ 	.short	(.L_3 - .L_2)
	.align		4
.L_2:
        /*0010*/ 	.word	index@(_Z15histogramKernelPcPjj)
        /*0014*/ 	.word	0x00000000


	//----- nvinfo : EIATTR_REGCOUNT
	.align		4
.L_3:
        /*0018*/ 	.byte	0x04, 0x2f
        /*001a*/ 	.short	(.L_5 - .L_4)
	.align		4
.L_4:
        /*001c*/ 	.word	index@(_Z22histogramKernelPrivatePcPjj)
        /*0020*/ 	.word	0x0000000e


	//----- nvinfo : EIATTR_FRAME_SIZE
	.align		4
.L_5:
        /*0024*/ 	.byte	0x04, 0x11
        /*0026*/ 	.short	(.L_7 - .L_6)
	.align		4
.L_6:
        /*0028*/ 	.word	index@(_Z22histogramKernelPrivatePcPjj)
        /*002c*/ 	.word	0x00000000


	//----- nvinfo : EIATTR_MIN_STACK_SIZE
	.align		4
.L_7:
        /*0030*/ 	.byte	0x04, 0x12
        /*0032*/ 	.short	(.L_9 - .L_8)
	.align		4
.L_8:
        /*0034*/ 	.word	index@(_Z22histogramKernelPrivatePcPjj)
        /*0038*/ 	.word	0x00000000


	//----- nvinfo : EIATTR_MIN_STACK_SIZE
	.align		4
.L_9:
        /*003c*/ 	.byte	0x04, 0x12
        /*003e*/ 	.short	(.L_11 - .L_10)
	.align		4
.L_10:
        /*0040*/ 	.word	index@(_Z15histogramKernelPcPjj)
        /*0044*/ 	.word	0x00000000
.L_11:


//--------------------- .nv.compat                --------------------------
	.section	.nv.compat,"",@"SHT_CUDA_COMPAT_INFO"
	.align	4
        /*0000*/ 	.byte	0x02, 0x09, 0x00, 0x00, 0x02, 0x02, 0x01, 0x00, 0x02, 0x05, 0x05, 0x00, 0x03, 0x07, 0x01, 0x01
        /*0010*/ 	.byte	0x02, 0x03, 0x00, 0x00, 0x02, 0x06, 0x01, 0x00, 0x04, 0x0b, 0x08, 0x00, 0x09, 0x00, 0x00, 0x00
        /*0020*/ 	.byte	0x00, 0x00, 0x00, 0x00


//--------------------- .nv.info._Z22histogramKernelPrivatePcPjj --------------------------
	.section	.nv.info._Z22histogramKernelPrivatePcPjj,"",@"SHT_CUDA_INFO"
	.sectionflags	@""
	.align	4


	//----- nvinfo : EIATTR_CUDA_API_VERSION
	.align		4
        /*0000*/ 	.byte	0x04, 0x37
        /*0002*/ 	.short	(.L_13 - .L_12)
.L_12:
        /*0004*/ 	.word	0x00000082


	//----- nvinfo : EIATTR_KPARAM_INFO
	.align		4
.L_13:
        /*0008*/ 	.byte	0x04, 0x17
        /*000a*/ 	.short	(.L_15 - .L_14)
.L_14:
        /*000c*/ 	.word	0x00000000
        /*0010*/ 	.short	0x0002
        /*0012*/ 	.short	0x0010
        /*0014*/ 	.byte	0x00, 0xf0, 0x11, 0x00


	//----- nvinfo : EIATTR_KPARAM_INFO
	.align		4
.L_15:
        /*0018*/ 	.byte	0x04, 0x17
        /*001a*/ 	.short	(.L_17 - .L_16)
.L_16:
        /*001c*/ 	.word	0x00000000
        /*0020*/ 	.short	0x0001
        /*0022*/ 	.short	0x0008
        /*0024*/ 	.byte	0x00, 0xf5, 0x21, 0x00


	//----- nvinfo : EIATTR_KPARAM_INFO
	.align		4
.L_17:
        /*0028*/ 	.byte	0x04, 0x17
        /*002a*/ 	.short	(.L_19 - .L_18)
.L_18:
        /*002c*/ 	.word	0x00000000
        /*0030*/ 	.short	0x0000
        /*0032*/ 	.short	0x0000
        /*0034*/ 	.byte	0x00, 0xf5, 0x21, 0x00


	//----- nvinfo : EIATTR_SPARSE_MMA_MASK
	.align		4
.L_19:
        /*0038*/ 	.byte	0x03, 0x50
        /*003a*/ 	.short	0x0000


	//----- nvinfo : EIATTR_MAXREG_COUNT
	.align		4
        /*003c*/ 	.byte	0x03, 0x1b
        /*003e*/ 	.short	0x00ff


	//----- nvinfo : EIATTR_NUM_BARRIERS
	.align		4
        /*0040*/ 	.byte	0x02, 0x4c
        /*0042*/ 	.byte	0x01
	.zero		1


	//----- nvinfo : EIATTR_MERCURY_ISA_VERSION
	.align		4
        /*0044*/ 	.byte	0x03, 0x5f
        /*0046*/ 	.short	0x0101


	//----- nvinfo : EIATTR_VRC_CTA_INIT_COUNT
	.align		4
        /*0048*/ 	.byte	0x02, 0x4a
	.zero		1
	.zero		1


	//----- nvinfo : EIATTR_EXIT_INSTR_OFFSETS
	.align		4
        /*004c*/ 	.byte	0x04, 0x1c
        /*004e*/ 	.short	(.L_21 - .L_20)


	//   ....[0]....
.L_20:
        /*0050*/ 	.word	0x000001b0


	//   ....[1]....
        /*0054*/ 	.word	0x000001e0


	//   ....[2]....
        /*0058*/ 	.word	0x000002f0


	//----- nvinfo : EIATTR_CRS_STACK_SIZE
	.align		4
.L_21:
        /*005c*/ 	.byte	0x04, 0x1e
        /*005e*/ 	.short	(.L_23 - .L_22)
.L_22:
        /*0060*/ 	.word	0x00000000


	//----- nvinfo : EIATTR_CBANK_PARAM_SIZE
	.align		4
.L_23:
        /*0064*/ 	.byte	0x03, 0x19
        /*0066*/ 	.short	0x0014


	//----- nvinfo : EIATTR_PARAM_CBANK
	.align		4
        /*0068*/ 	.byte	0x04, 0x0a
        /*006a*/ 	.short	(.L_25 - .L_24)
	.align		4
.L_24:
        /*006c*/ 	.word	index@(.nv.constant0._Z22histogramKernelPrivatePcPjj)
        /*0070*/ 	.short	0x0380
        /*0072*/ 	.short	0x0014


	//----- nvinfo : EIATTR_SW_WAR
	.align		4
.L_25:
        /*0074*/ 	.byte	0x04, 0x36
        /*0076*/ 	.short	(.L_27 - .L_26)
.L_26:
        /*0078*/ 	.word	0x00000008
.L_27:


//--------------------- .nv.info._Z15histogramKernelPcPjj --------------------------
	.section	.nv.info._Z15histogramKernelPcPjj,"",@"SHT_CUDA_INFO"
	.sectionflags	@""
	.align	4


	//----- nvinfo : EIATTR_CUDA_API_VERSION
	.align		4
        /*0000*/ 	.byte	0x04, 0x37
        /*0002*/ 	.short	(.L_29 - .L_28)
.L_28:
        /*0004*/ 	.word	0x00000082


	//----- nvinfo : EIATTR_KPARAM_INFO
	.align		4
.L_29:
        /*0008*/ 	.byte	0x04, 0x17
        /*000a*/ 	.short	(.L_31 - .L_30)
.L_30:
        /*000c*/ 	.word	0x00000000
        /*0010*/ 	.short	0x0002
        /*0012*/ 	.short	0x0010
        /*0014*/ 	.byte	0x00, 0xf0, 0x11, 0x00


	//----- nvinfo : EIATTR_KPARAM_INFO
	.align		4
.L_31:
        /*0018*/ 	.byte	0x04, 0x17
        /*001a*/ 	.short	(.L_33 - .L_32)
.L_32:
        /*001c*/ 	.word	0x00000000
        /*0020*/ 	.short	0x0001
        /*0022*/ 	.short	0x0008
        /*0024*/ 	.byte	0x00, 0xf5, 0x21, 0x00


	//----- nvinfo : EIATTR_KPARAM_INFO
	.align		4
.L_33:
        /*0028*/ 	.byte	0x04, 0x17
        /*002a*/ 	.short	(.L_35 - .L_34)
.L_34:
        /*002c*/ 	.word	0x00000000
        /*0030*/ 	.short	0x0000
        /*0032*/ 	.short	0x0000
        /*0034*/ 	.byte	0x00, 0xf5, 0x21, 0x00


	//----- nvinfo : EIATTR_SPARSE_MMA_MASK
	.align		4
.L_35:
        /*0038*/ 	.byte	0x03, 0x50
        /*003a*/ 	.short	0x0000


	//----- nvinfo : EIATTR_MAXREG_COUNT
	.align		4
        /*003c*/ 	.byte	0x03, 0x1b
        /*003e*/ 	.short	0x00ff


	//----- nvinfo : EIATTR_MERCURY_ISA_VERSION
	.align		4
        /*0040*/ 	.byte	0x03, 0x5f
        /*0042*/ 	.short	0x0101


	//----- nvinfo : EIATTR_VRC_CTA_INIT_COUNT
	.align		4
        /*0044*/ 	.byte	0x02, 0x4a
	.zero		1
	.zero		1


	//----- nvinfo : EIATTR_EXIT_INSTR_OFFSETS
	.align		4
        /*0048*/ 	.byte	0x04, 0x1c
        /*004a*/ 	.short	(.L_37 - .L_36)


	//   ....[0]....
.L_36:
        /*004c*/ 	.word	0x00000070


	//   ....[1]....
        /*0050*/ 	.word	0x00000100


	//   ....[2]....
        /*0054*/ 	.word	0x00000170


	//----- nvinfo : EIATTR_CBANK_PARAM_SIZE
	.align		4
.L_37:
        /*0058*/ 	.byte	0x03, 0x19
        /*005a*/ 	.short	0x0014


	//----- nvinfo : EIATTR_PARAM_CBANK
	.align		4
        /*005c*/ 	.byte	0x04, 0x0a
        /*005e*/ 	.short	(.L_39 - .L_38)
	.align		4
.L_38:
        /*0060*/ 	.word	index@(.nv.constant0._Z15histogramKernelPcPjj)
        /*0064*/ 	.short	0x0380
        /*0066*/ 	.short	0x0014


	//----- nvinfo : EIATTR_SW_WAR
	.align		4
.L_39:
        /*0068*/ 	.byte	0x04, 0x36
        /*006a*/ 	.short	(.L_41 - .L_40)
.L_40:
        /*006c*/ 	.word	0x00000008
.L_41:


//--------------------- .nv.callgraph             --------------------------
	.section	.nv.callgraph,"",@"SHT_CUDA_CALLGRAPH"
	.align	4
	.sectionentsize	8
	.align		4
        /*0000*/ 	.word	0x00000000
	.align		4
        /*0004*/ 	.word	0xffffffff
	.align		4
        /*0008*/ 	.word	0x00000000
	.align		4
        /*000c*/ 	.word	0xfffffffe
	.align		4
        /*0010*/ 	.word	0x00000000
	.align		4
        /*0014*/ 	.word	0xfffffffd
	.align		4
        /*0018*/ 	.word	0x00000000
	.align		4
        /*001c*/ 	.word	0xfffffffc


//--------------------- .text._Z22histogramKernelPrivatePcPjj --------------------------
	.section	.text._Z22histogramKernelPrivatePcPjj,"ax",@progbits
	.align	128
        .global         _Z22histogramKernelPrivatePcPjj
        .type           _Z22histogramKernelPrivatePcPjj,@function
        .size           _Z22histogramKernelPrivatePcPjj,(.L_x_7 - _Z22histogramKernelPrivatePcPjj)
        .other          _Z22histogramKernelPrivatePcPjj,@"STO_CUDA_ENTRY STV_DEFAULT"
_Z22histogramKernelPrivatePcPjj:
.text._Z22histogramKernelPrivatePcPjj:
[----:B------:R-:W-:Y:S01]  /*0000*/  LDC R1, c[0x0][0x37c] ;  /* 0x0000df00ff017b82 */ /* 0x000fe20000000800 */
[----:B------:R-:W0:Y:S07]  /*0010*/  S2R R8, SR_CTAID.X ;  /* 0x0000000000087919 */ /* 0x000e2e0000002500 */
[----:B------:R-:W1:Y:S01]  /*0020*/  LDC R10, c[0x0][0x360] ;  /* 0x0000d800ff0a7b82 */ /* 0x000e620000000800 */
[----:B------:R-:W2:Y:S01]  /*0030*/  LDCU UR4, c[0x0][0x390] ;  /* 0x00007200ff0477ac */ /* 0x000ea20008000800 */
[----:B------:R-:W-:Y:S01]  /*0040*/  BSSY.RECONVERGENT B0, `(.L_x_0) ;  /* 0x0000016000007945 */ /* 0x000fe20003800200 */
[----:B------:R-:W1:Y:S01]  /*0050*/  S2R R9, SR_TID.X ;  /* 0x0000000000097919 */ /* 0x000e620000002100 */
[C---:B0-----:R-:W-:Y:S01]  /*0060*/  ISETP.NE.AND P0, PT, R8.reuse, RZ, PT ;  /* 0x000000ff0800720c */ /* 0x041fe20003f05270 */
[----:B-1----:R-:W-:-:S05]  /*0070*/  IMAD R2, R8, R10, R9 ;  /* 0x0000000a08027224 */ /* 0x002fca00078e0209 */
[----:B--2---:R-:W-:Y:S01]  /*0080*/  ISETP.GE.U32.AND P1, PT, R2, UR4, PT ;  /* 0x0000000402007c0c */ /* 0x004fe2000bf26070 */
[----:B------:R-:W0:-:S12]  /*0090*/  LDCU.64 UR4, c[0x0][0x358] ;  /* 0x00006b00ff0477ac */ /* 0x000e180008000a00 */
[----:B------:R-:W-:Y:S05]  /*00a0*/  @P1 BRA `(.L_x_1) ;  /* 0x00000000003c1947 */ /* 0x000fea0003800000 */
[----:B------:R-:W1:Y:S02]  /*00b0*/  LDCU.64 UR6, c[0x0][0x380] ;  /* 0x00007000ff0677ac */ /* 0x000e640008000a00 */
[----:B-1----:R-:W-:-:S05]  /*00c0*/  IADD3 R2, P1, PT, R2, UR6, RZ ;  /* 0x0000000602027c10 */ /* 0x002fca000ff3e0ff */
[----:B------:R-:W-:-:S05]  /*00d0*/  IMAD.X R3, RZ, RZ, UR7, P1 ;  /* 0x00000007ff037e24 */ /* 0x000fca00088e06ff */
[----:B0-----:R-:W2:Y:S02]  /*00e0*/  LDG.E.U8 R2, desc[UR4][R2.64] ;  /* 0x0000000402027981 */ /* 0x001ea4000c1e1100 */
[----:B--2---:R-:W-:-:S05]  /*00f0*/  VIADD R0, R2, 0xffffff9f ;  /* 0xffffff9f02007836 */ /* 0x004fca0000000000 */
[----:B------:R-:W-:-:S04]  /*0100*/  LOP3.LUT R4, R0, 0xff, RZ, 0xc0, !PT ;  /* 0x000000ff00047812 */ /* 0x000fc800078ec0ff */
[----:B------:R-:W-:-:S13]  /*0110*/  ISETP.GT.U32.AND P1, PT, R4, 0x19, PT ;  /* 0x000000190400780c */ /* 0x000fda0003f24070 */
[----:B------:R-:W-:Y:S05]  /*0120*/  @P1 BRA `(.L_x_1) ;  /* 0x00000000001c1947 */ /* 0x000fea0003800000 */
[----:B------:R-:W0:Y:S01]  /*0130*/  LDC.64 R2, c[0x0][0x388] ;  /* 0x0000e200ff027b82 */ /* 0x000e220000000a00 */
[----:B------:R-:W-:Y:S01]  /*0140*/  LOP3.LUT R0, R0, 0xfc, RZ, 0xc0, !PT ;  /* 0x000000fc00007812 */ /* 0x000fe200078ec0ff */
[----:B------:R-:W-:-:S03]  /*0150*/  HFMA2 R7, -RZ, RZ, 0, 5.9604644775390625e-08 ;  /* 0x00000001ff077431 */ /* 0x000fc600000001ff */
[----:B------:R-:W-:-:S05]  /*0160*/  SHF.R.U32.HI R0, RZ, 0x2, R0 ;  /* 0x00000002ff007819 */ /* 0x000fca0000011600 */
[----:B------:R-:W-:-:S04]  /*0170*/  IMAD R5, R8, 0x7, R0 ;  /* 0x0000000708057824 */ /* 0x000fc800078e0200 */
[----:B0-----:R-:W-:-:S05]  /*0180*/  IMAD.WIDE.U32 R2, R5, 0x4, R2 ;  /* 0x0000000405027825 */ /* 0x001fca00078e0002 */
[----:B------:R1:W-:Y:S02]  /*0190*/  REDG.E.ADD.STRONG.GPU desc[UR4][R2.64], R7 ;  /* 0x000000070200798e */ /* 0x0003e4000c12e104 */
.L_x_1:
[----:B0-----:R-:W-:Y:S05]  /*01a0*/  BSYNC.RECONVERGENT B0 ;  /* 0x0000000000007941 */ /* 0x001fea0003800200 */
.L_x_0:
[----:B------:R-:W-:Y:S05]  /*01b0*/  @!P0 EXIT ;  /* 0x000000000000894d */ /* 0x000fea0003800000 */
[----:B------:R-:W-:Y:S01]  /*01c0*/  BAR.SYNC.DEFER_BLOCKING 0x0 ;  /* 0x0000000000007b1d */ /* 0x000fe20000010000 */
[----:B------:R-:W-:-:S13]  /*01d0*/  ISETP.GT.U32.AND P0, PT, R9, 0x6, PT ;  /* 0x000000060900780c */ /* 0x000fda0003f04070 */
[----:B------:R-:W-:Y:S05]  /*01e0*/  @P0 EXIT ;  /* 0x000000000000094d */ /* 0x000fea0003800000 */
[----:B-1----:R-:W0:Y:S01]  /*01f0*/  LDC.64 R2, c[0x0][0x388] ;  /* 0x0000e200ff027b82 */ /* 0x002e220000000a00 */
[----:B------:R-:W-:-:S07]  /*0200*/  IMAD R11, R8, 0x7, R9 ;  /* 0x00000007080b7824 */ /* 0x000fce00078e0209 */
[----:B------:R-:W1:Y:S01]  /*0210*/  LDC.64 R6, c[0x0][0x388] ;  /* 0x0000e200ff067b82 */ /* 0x000e620000000a00 */
[----:B0-----:R-:W-:-:S07]  /*0220*/  IMAD.WIDE.U32 R2, R9, 0x4, R2 ;  /* 0x0000000409027825 */ /* 0x001fce00078e0002 */
.L_x_4:
[----:B-1----:R-:W-:-:S06]  /*0230*/  IMAD.WIDE.U32 R4, R11, 0x4, R6 ;  /* 0x000000040b047825 */ /* 0x002fcc00078e0006 */
[----:B------:R-:W2:Y:S01]  /*0240*/  LDG.E R5, desc[UR4][R4.64] ;  /* 0x0000000404057981 */ /* 0x000ea2000c1e1900 */
[----:B------:R-:W-:Y:S01]  /*0250*/  IMAD.IADD R9, R10, 0x1, R9 ;  /* 0x000000010a097824 */ /* 0x000fe200078e0209 */
[----:B------:R-:W-:Y:S04]  /*0260*/  BSSY.RECONVERGENT B0, `(.L_x_2) ;  /* 0x0000005000007945 */ /* 0x000fe80003800200 */
[----:B------:R-:W-:Y:S02]  /*0270*/  ISETP.GE.U32.AND P1, PT, R9, 0x7, PT ;  /* 0x000000070900780c */ /* 0x000fe40003f26070 */
[----:B--2---:R-:W-:-:S13]  /*0280*/  ISETP.NE.AND P0, PT, R5, RZ, PT ;  /* 0x000000ff0500720c */ /* 0x004fda0003f05270 */
[----:B------:R-:W-:Y:S05]  /*0290*/  @!P0 BRA `(.L_x_3) ;  /* 0x0000000000048947 */ /* 0x000fea0003800000 */
[----:B------:R0:W-:Y:S02]  /*02a0*/  REDG.E.ADD.STRONG.GPU desc[UR4][R2.64], R5 ;  /* 0x000000050200798e */ /* 0x0001e4000c12e104 */
.L_x_3:
[----:B------:R-:W-:Y:S05]  /*02b0*/  BSYNC.RECONVERGENT B0 ;  /* 0x0000000000007941 */ /* 0x000fea0003800200 */
.L_x_2:
[C---:B------:R-:W-:Y:S01]  /*02c0*/  IADD3 R11, PT, PT, R10.reuse, R11, RZ ;  /* 0x0000000b0a0b7210 */ /* 0x040fe20007ffe0ff */
[----:B0-----:R-:W-:Y:S01]  /*02d0*/  IMAD.WIDE.U32 R2, R10, 0x4, R2 ;  /* 0x000000040a027825 */ /* 0x001fe200078e0002 */
[----:B------:R-:W-:Y:S06]  /*02e0*/  @!P1 BRA `(.L_x_4) ;  /* 0xfffffffc00d09947 */ /* 0x000fec000383ffff */
[----:B------:R-:W-:Y:S05]  /*02f0*/  EXIT ;  /* 0x000000000000794d */ /* 0x000fea0003800000 */
.L_x_5:
[----:B------:R-:W-:-:S00]  /*0300*/  BRA `(.L_x_5) ;  /* 0xfffffffc00fc7947 */ /* 0x000fc0000383ffff */
[----:B------:R-:W-:-:S00]  /*0310*/  NOP ;  /* 0x0000000000007918 */ /* 0x000fc00000000000 */
        /* <DEDUP_REMOVED lines=14> */
.L_x_7:


//--------------------- .text._Z15histogramKernelPcPjj --------------------------
	.section	.text._Z15histogramKernelPcPjj,"ax",@progbits
	.align	128
        .global         _Z15histogramKernelPcPjj
        .type           _Z15histogramKernelPcPjj,@function
        .size           _Z15histogramKernelPcPjj,(.L_x_8 - _Z15histogramKernelPcPjj)
        .other          _Z15histogramKernelPcPjj,@"STO_CUDA_ENTRY STV_DEFAULT"
_Z15histogramKernelPcPjj:
.text._Z15histogramKernelPcPjj:
[----:B------:R-:W-:Y:S01]  /*0000*/  LDC R1, c[0x0][0x37c] ;  /* 0x0000df00ff017b82 */ /* 0x000fe20000000800 */
[----:B------:R-:W0:Y:S07]  /*0010*/  S2R R3, SR_TID.X ;  /* 0x0000000000037919 */ /* 0x000e2e0000002100 */
[----:B------:R-:W0:Y:S01]  /*0020*/  S2UR UR4, SR_CTAID.X ;  /* 0x00000000000479c3 */ /* 0x000e220000002500 */
[----:B------:R-:W1:Y:S07]  /*0030*/  LDCU UR5, c[0x0][0x390] ;  /* 0x00007200ff0577ac */ /* 0x000e6e0008000800 */
[----:B------:R-:W0:Y:S02]  /*0040*/  LDC R0, c[0x0][0x360] ;  /* 0x0000d800ff007b82 */ /* 0x000e240000000800 */
[----:B0-----:R-:W-:-:S05]  /*0050*/  IMAD R0, R0, UR4, R3 ;  /* 0x0000000400007c24 */ /* 0x001fca000f8e0203 */
[----:B-1----:R-:W-:-:S13]  /*0060*/  ISETP.GE.U32.AND P0, PT, R0, UR5, PT ;  /* 0x0000000500007c0c */ /* 0x002fda000bf06070 */
[----:B------:R-:W-:Y:S05]  /*0070*/  @P0 EXIT ;  /* 0x000000000000094d */ /* 0x000fea0003800000 */
[----:B------:R-:W0:Y:S01]  /*0080*/  LDCU.64 UR6, c[0x0][0x380] ;  /* 0x00007000ff0677ac */ /* 0x000e220008000a00 */
[----:B------:R-:W1:Y:S01]  /*0090*/  LDCU.64 UR4, c[0x0][0x358] ;  /* 0x00006b00ff0477ac */ /* 0x000e620008000a00 */
[----:B0-----:R-:W-:-:S04]  /*00a0*/  IADD3 R2, P0, PT, R0, UR6, RZ ;  /* 0x0000000600027c10 */ /* 0x001fc8000ff1e0ff */
[----:B------:R-:W-:-:S05]  /*00b0*/  LEA.HI.X.SX32 R3, R0, UR7, 0x1, P0 ;  /* 0x0000000700037c11 */ /* 0x000fca00080f0eff */
[----:B-1----:R-:W2:Y:S02]  /*00c0*/  LDG.E.U8 R2, desc[UR4][R2.64] ;  /* 0x0000000402027981 */ /* 0x002ea4000c1e1100 */
[----:B--2---:R-:W-:-:S05]  /*00d0*/  VIADD R0, R2, 0xffffff9f ;  /* 0xffffff9f02007836 */ /* 0x004fca0000000000 */
[----:B------:R-:W-:-:S04]  /*00e0*/  LOP3.LUT R4, R0, 0xff, RZ, 0xc0, !PT ;  /* 0x000000ff00047812 */ /* 0x000fc800078ec0ff */
[----:B------:R-:W-:-:S13]  /*00f0*/  ISETP.GT.U32.AND P0, PT, R4, 0x19, PT ;  /* 0x000000190400780c */ /* 0x000fda0003f04070 */
[----:B------:R-:W-:Y:S05]  /*0100*/  @P0 EXIT ;  /* 0x000000000000094d */ /* 0x000fea0003800000 */
[----:B------:R-:W0:Y:S01]  /*0110*/  LDCU.64 UR6, c[0x0][0x388] ;  /* 0x00007100ff0677ac */ /* 0x000e220008000a00 */
[----:B------:R-:W-:Y:S01]  /*0120*/  LOP3.LUT R0, R0, 0xfc, RZ, 0xc0, !PT ;  /* 0x000000fc00007812 */ /* 0x000fe200078ec0ff */
[----:B------:R-:W-:-:S03]  /*0130*/  IMAD.MOV.U32 R5, RZ, RZ, 0x1 ;  /* 0x00000001ff057424 */ /* 0x000fc600078e00ff */
[----:B0-----:R-:W-:-:S05]  /*0140*/  IADD3 R2, P0, PT, R0, UR6, RZ ;  /* 0x0000000600027c10 */ /* 0x001fca000ff1e0ff */
[----:B------:R-:W-:-:S05]  /*0150*/  IMAD.X R3, RZ, RZ, UR7, P0 ;  /* 0x00000007ff037e24 */ /* 0x000fca00080e06ff */
[----:B------:R-:W-:Y:S01]  /*0160*/  REDG.E.ADD.STRONG.GPU desc[UR4][R2.64], R5 ;  /* 0x000000050200798e */ /* 0x000fe2000c12e104 */
[----:B------:R-:W-:Y:S05]  /*0170*/  EXIT ;  /* 0x000000000000794d */ /* 0x000fea0003800000 */
.L_x_6:
        /* <DEDUP_REMOVED lines=16> */
.L_x_8:


//--------------------- .nv.shared.reserved.0     --------------------------
	.section	.nv.shared.reserved.0,"aw",@nobits
	.weak		__nv_reservedSMEM_offset_0_alias
	.size		__nv_reservedSMEM_offset_0_alias, 0, 64
	.other		__nv_reservedSMEM_offset_0_alias,@"STO_CUDA_RESERVED_SHARED STV_DEFAULT"
__nv_reservedSMEM_offset_0_alias:
	.zero		0
	.zero		64


//--------------------- .nv.constant0._Z22histogramKernelPrivatePcPjj --------------------------
	.section	.nv.constant0._Z22histogramKernelPrivatePcPjj,"a",@progbits
	.sectionflags	@""
	.align	4
.nv.constant0._Z22histogramKernelPrivatePcPjj:
	.zero		916


//--------------------- .nv.constant0._Z15histogramKernelPcPjj --------------------------
	.section	.nv.constant0._Z15histogramKernelPcPjj,"a",@progbits
	.sectionflags	@""
	.align	4
.nv.constant0._Z15histogramKernelPcPjj:
	.zero		916


//--------------------- SYMBOLS --------------------------

	.type		.nv.reservedSmem.offset0,@object
	.size		.nv.reservedSmem.offset0,0x4
